	.headerflags	@"EF_CUDA_TEXMODE_UNIFIED EF_CUDA_64BIT_ADDRESS EF_CUDA_ACCELERATORS EF_CUDA_SM90 EF_CUDA_VIRTUAL_SM(EF_CUDA_SM90)"
	.elftype	@"ET_EXEC"


//--------------------- .nv.info                  --------------------------
	.section	.nv.info,"",@"SHT_CUDA_INFO"
	.align	4


	//----- nvinfo : EIATTR_REGCOUNT
	.align		4
        /*0000*/ 	.byte	0x04, 0x2f
        /*0002*/ 	.short	(.L_3 - .L_2)
	.align		4
.L_2:
        /*0004*/ 	.word	index@(triton_poi_fused__native_batch_norm_legit_no_training_convolution_relu_12)
        /*0008*/ 	.word	0x00000016


	//----- nvinfo : EIATTR_MIN_STACK_SIZE
	.align		4
.L_3:
        /*000c*/ 	.byte	0x04, 0x12
        /*000e*/ 	.short	(.L_5 - .L_4)
	.align		4
.L_4:
        /*0010*/ 	.word	index@(triton_poi_fused__native_batch_norm_legit_no_training_convolution_relu_12)
        /*0014*/ 	.word	0x00000000


	//----- nvinfo : EIATTR_FRAME_SIZE
	.align		4
.L_5:
        /*0018*/ 	.byte	0x04, 0x11
        /*001a*/ 	.short	(.L_7 - .L_6)
	.align		4
.L_6:
        /*001c*/ 	.word	index@(triton_poi_fused__native_batch_norm_legit_no_training_convolution_relu_12)
        /*0020*/ 	.word	0x00000000


	//----- nvinfo : EIATTR_MIN_STACK_SIZE
	.align		4
.L_7:
        /*0024*/ 	.byte	0x04, 0x12
        /*0026*/ 	.short	(.L_9 - .L_8)
	.align		4
.L_8:
        /*0028*/ 	.word	index@(triton_poi_fused__native_batch_norm_legit_no_training_convolution_relu_12)
        /*002c*/ 	.word	0x00000000
.L_9:


//--------------------- .nv.info.triton_poi_fused__native_batch_norm_legit_no_training_convolution_relu_12 --------------------------
	.section	.nv.info.triton_poi_fused__native_batch_norm_legit_no_training_convolution_relu_12,"",@"SHT_CUDA_INFO"
	.sectionflags	@""
	.align	4


	//----- nvinfo : EIATTR_CUDA_API_VERSION
	.align		4
        /*0000*/ 	.byte	0x04, 0x37
        /*0002*/ 	.short	(.L_11 - .L_10)
.L_10:
        /*0004*/ 	.word	0x0000007c


	//----- nvinfo : EIATTR_KPARAM_INFO
	.align		4
.L_11:
        /*0008*/ 	.byte	0x04, 0x17
        /*000a*/ 	.short	(.L_13 - .L_12)
.L_12:
        /*000c*/ 	.word	0x00000000
        /*0010*/ 	.short	0x0007
        /*0012*/ 	.short	0x0038
        /*0014*/ 	.byte	0x00, 0xf0, 0x11, 0x00


	//----- nvinfo : EIATTR_KPARAM_INFO
	.align		4
.L_13:
        /*0018*/ 	.byte	0x04, 0x17
        /*001a*/ 	.short	(.L_15 - .L_14)
.L_14:
        /*001c*/ 	.word	0x00000000
        /*0020*/ 	.short	0x0006
        /*0022*/ 	.short	0x0030
        /*0024*/ 	.byte	0x00, 0xf4, 0x21, 0x00


	//----- nvinfo : EIATTR_KPARAM_INFO
	.align		4
.L_15:
        /*0028*/ 	.byte	0x04, 0x17
        /*002a*/ 	.short	(.L_17 - .L_16)
.L_16:
        /*002c*/ 	.word	0x00000000
        /*0030*/ 	.short	0x0005
        /*0032*/ 	.short	0x0028
        /*0034*/ 	.byte	0x00, 0xf4, 0x21, 0x00


	//----- nvinfo : EIATTR_KPARAM_INFO
	.align		4
.L_17:
        /*0038*/ 	.byte	0x04, 0x17
        /*003a*/ 	.short	(.L_19 - .L_18)
.L_18:
        /*003c*/ 	.word	0x00000000
        /*0040*/ 	.short	0x0004
        /*0042*/ 	.short	0x0020
        /*0044*/ 	.byte	0x00, 0xf4, 0x21, 0x00


	//----- nvinfo : EIATTR_KPARAM_INFO
	.align		4
.L_19:
        /*0048*/ 	.byte	0x04, 0x17
        /*004a*/ 	.short	(.L_21 - .L_20)
.L_20:
        /*004c*/ 	.word	0x00000000
        /*0050*/ 	.short	0x0003
        /*0052*/ 	.short	0x0018
        /*0054*/ 	.byte	0x00, 0xf4, 0x21, 0x00


	//----- nvinfo : EIATTR_KPARAM_INFO
	.align		4
.L_21:
        /*0058*/ 	.byte	0x04, 0x17
        /*005a*/ 	.short	(.L_23 - .L_22)
.L_22:
        /*005c*/ 	.word	0x00000000
        /*0060*/ 	.short	0x0002
        /*0062*/ 	.short	0x0010
        /*0064*/ 	.byte	0x00, 0xf4, 0x21, 0x00


	//----- nvinfo : EIATTR_KPARAM_INFO
	.align		4
.L_23:
        /*0068*/ 	.byte	0x04, 0x17
        /*006a*/ 	.short	(.L_25 - .L_24)
.L_24:
        /*006c*/ 	.word	0x00000000
        /*0070*/ 	.short	0x0001
        /*0072*/ 	.short	0x0008
        /*0074*/ 	.byte	0x00, 0xf4, 0x21, 0x00


	//----- nvinfo : EIATTR_KPARAM_INFO
	.align		4
.L_25:
        /*0078*/ 	.byte	0x04, 0x17
        /*007a*/ 	.short	(.L_27 - .L_26)
.L_26:
        /*007c*/ 	.word	0x00000000
        /*0080*/ 	.short	0x0000
        /*0082*/ 	.short	0x0000
        /*0084*/ 	.byte	0x00, 0xf4, 0x21, 0x00


	//----- nvinfo : EIATTR_SPARSE_MMA_MASK
	.align		4
.L_27:
        /*0088*/ 	.byte	0x03, 0x50
        /*008a*/ 	.short	0x0000


	//----- nvinfo : EIATTR_MAXREG_COUNT
	.align		4
        /*008c*/ 	.byte	0x03, 0x1b
        /*008e*/ 	.short	0x00ff


	//----- nvinfo : EIATTR_EXIT_INSTR_OFFSETS
	.align		4
        /*0090*/ 	.byte	0x04, 0x1c
        /*0092*/ 	.short	(.L_29 - .L_28)


	//   ....[0]....
.L_28:
        /*0094*/ 	.word	0x000003b0


	//----- nvinfo : EIATTR_REQNTID
	.align		4
.L_29:
        /*0098*/ 	.byte	0x04, 0x10
        /*009a*/ 	.short	(.L_31 - .L_30)
.L_30:
        /*009c*/ 	.word	0x00000080
        /*00a0*/ 	.word	0x00000001
        /*00a4*/ 	.word	0x00000001


	//----- nvinfo : EIATTR_CBANK_PARAM_SIZE
	.align		4
.L_31:
        /*00a8*/ 	.byte	0x03, 0x19
        /*00aa*/ 	.short	0x003c


	//----- nvinfo : EIATTR_PARAM_CBANK
	.align		4
        /*00ac*/ 	.byte	0x04, 0x0a
        /*00ae*/ 	.short	(.L_33 - .L_32)
	.align		4
.L_32:
        /*00b0*/ 	.word	index@(.nv.constant0.triton_poi_fused__native_batch_norm_legit_no_training_convolution_relu_12)
        /*00b4*/ 	.short	0x0210
        /*00b6*/ 	.short	0x003c


	//----- nvinfo : EIATTR_SW_WAR
	.align		4
.L_33:
        /*00b8*/ 	.byte	0x04, 0x36
        /*00ba*/ 	.short	(.L_35 - .L_34)
.L_34:
        /*00bc*/ 	.word	0x00000008
.L_35:


//--------------------- .nv.callgraph             --------------------------
	.section	.nv.callgraph,"",@"SHT_CUDA_CALLGRAPH"
	.align	4
	.sectionentsize	8
	.align		4
        /*0000*/ 	.word	0x00000000
	.align		4
        /*0004*/ 	.word	0xffffffff
	.align		4
        /*0008*/ 	.word	0x00000000
	.align		4
        /*000c*/ 	.word	0xfffffffe
	.align		4
        /*0010*/ 	.word	0x00000000
	.align		4
        /*0014*/ 	.word	0xfffffffd
	.align		4
        /*0018*/ 	.word	0x00000000
	.align		4
        /*001c*/ 	.word	0xfffffffc


//--------------------- .nv.constant4             --------------------------
	.section	.nv.constant4,"a",@progbits
	.align	8
	.align		8
.nv.constant4:
        /*0000*/ 	.dword	_$_str
	.align		8
        /*0008*/ 	.dword	_$_str_$_2


//--------------------- .text.triton_poi_fused__native_batch_norm_legit_no_training_convolution_relu_12 --------------------------
	.section	.text.triton_poi_fused__native_batch_norm_legit_no_training_convolution_relu_12,"ax",@progbits
	.align	128
        .global         triton_poi_fused__native_batch_norm_legit_no_training_convolution_relu_12
        .type           triton_poi_fused__native_batch_norm_legit_no_training_convolution_relu_12,@function
        .size           triton_poi_fused__native_batch_norm_legit_no_training_convolution_relu_12,(.L_x_1 - triton_poi_fused__native_batch_norm_legit_no_training_convolution_relu_12)
        .other          triton_poi_fused__native_batch_norm_legit_no_training_convolution_relu_12,@"STO_CUDA_ENTRY STV_DEFAULT"
triton_poi_fused__native_batch_norm_legit_no_training_convolution_relu_12:
.text.triton_poi_fused__native_batch_norm_legit_no_training_convolution_relu_12:
[----:B------:R-:W-:Y:S01]  /*0000*/  LDC R1, c[0x0][0x28] ;  /* 0x00000a00ff017b82 */ /* 0x000fe20000000800 */
[----:B------:R-:W1:Y:S07]  /*0010*/  S2R R0, SR_TID.X ;  /* 0x0000000000007919 */ /* 0x000e6e0000002100 */
[----:B------:R-:W2:Y:S01]  /*0020*/  LDC.64 R14, c[0x0][0x228] ;  /* 0x00008a00ff0e7b82 */ /* 0x000ea20000000a00 */
[----:B------:R-:W-:Y:S01]  /*0030*/  ULDC.64 UR4, c[0x0][0x208] ;  /* 0x0000820000047ab9 */ /* 0x000fe20000000a00 */
[----:B------:R-:W3:Y:S06]  /*0040*/  S2R R5, SR_CTAID.X ;  /* 0x0000000000057919 */ /* 0x000eec0000002500 */
[----:B------:R-:W4:Y:S08]  /*0050*/  LDC.64 R10, c[0x0][0x218] ;  /* 0x00008600ff0a7b82 */ /* 0x000f300000000a00 */
[----:B------:R-:W5:Y:S08]  /*0060*/  LDC.64 R12, c[0x0][0x220] ;  /* 0x00008800ff0c7b82 */ /* 0x000f700000000a00 */
[----:B------:R-:W5:Y:S01]  /*0070*/  LDC.64 R16, c[0x0][0x230] ;  /* 0x00008c00ff107b82 */ /* 0x000f620000000a00 */
[----:B-1----:R-:W-:-:S02]  /*0080*/  SHF.L.U32 R0, R0, 0x1, RZ ;  /* 0x0000000100007819 */ /* 0x002fc400000006ff */
[----:B---3--:R-:W-:Y:S02]  /*0090*/  SHF.R.S32.HI R3, RZ, 0x17, R5 ;  /* 0x00000017ff037819 */ /* 0x008fe40000011405 */
[----:B------:R-:W-:Y:S02]  /*00a0*/  LOP3.LUT R0, R0, 0xfe, RZ, 0xc0, !PT ;  /* 0x000000fe00007812 */ /* 0x000fe400078ec0ff */
[----:B------:R-:W-:Y:S02]  /*00b0*/  SGXT R3, R3, 0x1 ;  /* 0x000000010303781a */ /* 0x000fe40000000200 */
[----:B------:R-:W-:Y:S02]  /*00c0*/  LEA R0, R5, R0, 0x8 ;  /* 0x0000000005007211 */ /* 0x000fe400078e40ff */
[----:B------:R-:W1:Y:S02]  /*00d0*/  LDC.64 R4, c[0x0][0x238] ;  /* 0x00008e00ff047b82 */ /* 0x000e640000000a00 */
[----:B------:R-:W-:-:S04]  /*00e0*/  LEA.HI R3, R3, R0, RZ, 0x6 ;  /* 0x0000000003037211 */ /* 0x000fc800078f30ff */
[----:B------:R-:W-:-:S04]  /*00f0*/  SHF.R.S32.HI R3, RZ, 0x6, R3 ;  /* 0x00000006ff037819 */ /* 0x000fc80000011403 */
[----:B------:R-:W-:-:S04]  /*0100*/  LEA.HI R2, R3, R3, RZ, 0x7 ;  /* 0x0000000303027211 */ /* 0x000fc800078f38ff */
[----:B------:R-:W-:-:S04]  /*0110*/  LOP3.LUT R2, R2, 0xffffff80, RZ, 0xc0, !PT ;  /* 0xffffff8002027812 */ /* 0x000fc800078ec0ff */
[----:B------:R-:W-:Y:S02]  /*0120*/  IADD3 R19, R3, -R2, RZ ;  /* 0x8000000203137210 */ /* 0x000fe40007ffe0ff */
[----:B------:R-:W3:Y:S03]  /*0130*/  LDC.64 R2, c[0x0][0x210] ;  /* 0x00008400ff027b82 */ /* 0x000ee60000000a00 */
[----:B--2---:R-:W-:-:S05]  /*0140*/  IMAD.WIDE R14, R19, 0x4, R14 ;  /* 0x00000004130e7825 */ /* 0x004fca00078e020e */
[----:B------:R2:W2:Y:S01]  /*0150*/  LDG.E.EL R18, desc[UR4][R14.64] ;  /* 0x000000040e127981 */ /* 0x0004a2000c2e1900 */
[----:B----4-:R-:W-:-:S04]  /*0160*/  IMAD.WIDE R10, R19, 0x4, R10 ;  /* 0x00000004130a7825 */ /* 0x010fc800078e020a */
[----:B-----5:R-:W-:Y:S01]  /*0170*/  IMAD.WIDE R12, R19, 0x4, R12 ;  /* 0x00000004130c7825 */ /* 0x020fe200078e020c */
[----:B------:R4:W5:Y:S04]  /*0180*/  LDG.E.EL R8, desc[UR4][R10.64] ;  /* 0x000000040a087981 */ /* 0x000968000c2e1900 */
[----:B------:R-:W5:Y:S01]  /*0190*/  LDG.E.EL R9, desc[UR4][R12.64] ;  /* 0x000000040c097981 */ /* 0x000f62000c2e1900 */
[----:B---3--:R-:W-:-:S05]  /*01a0*/  IMAD.WIDE R2, R0, 0x4, R2 ;  /* 0x0000000400027825 */ /* 0x008fca00078e0202 */
[----:B------:R-:W5:Y:S01]  /*01b0*/  LDG.E.64 R6, desc[UR4][R2.64] ;  /* 0x0000000402067981 */ /* 0x000f62000c1e1b00 */
[----:B0-2---:R-:W-:-:S04]  /*01c0*/  IMAD.WIDE R14, R19, 0x4, R16 ;  /* 0x00000004130e7825 */ /* 0x005fc800078e0210 */
[----:B-1----:R-:W-:Y:S02]  /*01d0*/  IMAD.WIDE R16, R19, 0x4, R4 ;  /* 0x0000000413107825 */ /* 0x002fe400078e0204 */
[----:B------:R-:W2:Y:S01]  /*01e0*/  LDG.E.EL R14, desc[UR4][R14.64] ;  /* 0x000000040e0e7981 */ /* 0x000ea2000c2e1900 */
[----:B----4-:R-:W-:Y:S01]  /*01f0*/  HFMA2.MMA R10, -RZ, RZ, 1.625, 0 ;  /* 0x3e800000ff0a7435 */ /* 0x010fe200000001ff */
[----:B------:R-:W0:Y:S02]  /*0200*/  LDC.64 R4, c[0x0][0x240] ;  /* 0x00009000ff047b82 */ /* 0x000e240000000a00 */
[----:B------:R-:W2:Y:S01]  /*0210*/  LDG.E.EL R17, desc[UR4][R16.64] ;  /* 0x0000000410117981 */ /* 0x000ea2000c2e1900 */
[----:B0-----:R-:W-:-:S04]  /*0220*/  IMAD.WIDE R4, R0, 0x4, R4 ;  /* 0x0000000400047825 */ /* 0x001fc800078e0204 */
[----:B------:R-:W-:-:S04]  /*0230*/  FADD R18, R18, 9.9999997473787516356e-06 ;  /* 0x3727c5ac12127421 */ /* 0x000fc80000000000 */
[----:B------:R-:W0:Y:S02]  /*0240*/  MUFU.SQRT R19, R18 ;  /* 0x0000001200137308 */ /* 0x000e240000002000 */
[C---:B0-----:R-:W-:Y:S02]  /*0250*/  FSETP.GT.AND P0, PT, R19.reuse, 8.50705917302346158658e+37, PT ;  /* 0x7e8000001300780b */ /* 0x041fe40003f04000 */
[----:B------:R-:W-:-:S11]  /*0260*/  FSETP.GEU.AND P1, PT, R19, 1.175494350822287508e-38, PT ;  /* 0x008000001300780b */ /* 0x000fd60003f2e000 */
[----:B------:R-:W-:-:S04]  /*0270*/  @P0 FMUL R19, R19, 0.25 ;  /* 0x3e80000013130820 */ /* 0x000fc80000400000 */
[----:B------:R-:W-:-:S06]  /*0280*/  @!P1 FMUL R19, R19, 16777216 ;  /* 0x4b80000013139820 */ /* 0x000fcc0000400000 */
[----:B------:R-:W0:Y:S01]  /*0290*/  MUFU.RCP R19, R19 ;  /* 0x0000001300137308 */ /* 0x000e220000001000 */
[----:B------:R-:W-:Y:S01]  /*02a0*/  FSEL R10, R10, 1, P0 ;  /* 0x3f8000000a0a7808 */ /* 0x000fe20000000000 */
[--C-:B-----5:R-:W-:Y:S01]  /*02b0*/  FADD R6, R6, R8.reuse ;  /* 0x0000000806067221 */ /* 0x120fe20000000000 */
[----:B------:R-:W-:-:S03]  /*02c0*/  FADD R7, R7, R8 ;  /* 0x0000000807077221 */ /* 0x000fc60000000000 */
[----:B------:R-:W-:Y:S01]  /*02d0*/  @!P1 FMUL R10, R10, 16777216 ;  /* 0x4b8000000a0a9820 */ /* 0x000fe20000400000 */
[C---:B------:R-:W-:Y:S01]  /*02e0*/  FADD R8, -R9.reuse, R6 ;  /* 0x0000000609087221 */ /* 0x040fe20000000100 */
[----:B------:R-:W-:Y:S02]  /*02f0*/  FADD R9, -R9, R7 ;  /* 0x0000000709097221 */ /* 0x000fe40000000100 */
[----:B0-----:R-:W-:-:S04]  /*0300*/  FMUL R10, R19, R10 ;  /* 0x0000000a130a7220 */ /* 0x001fc80000400000 */
[-C--:B------:R-:W-:Y:S01]  /*0310*/  FMUL R8, R8, R10.reuse ;  /* 0x0000000a08087220 */ /* 0x080fe20000400000 */
[----:B------:R-:W-:-:S03]  /*0320*/  FMUL R10, R9, R10 ;  /* 0x0000000a090a7220 */ /* 0x000fc60000400000 */
[C-C-:B--2---:R-:W-:Y:S01]  /*0330*/  FFMA R8, R14.reuse, R8, R17.reuse ;  /* 0x000000080e087223 */ /* 0x144fe20000000011 */
[----:B------:R-:W-:-:S04]  /*0340*/  FFMA R10, R14, R10, R17 ;  /* 0x0000000a0e0a7223 */ /* 0x000fc80000000011 */
[----:B------:R-:W-:Y:S02]  /*0350*/  FSETP.GEU.AND P0, PT, R8, RZ, PT ;  /* 0x000000ff0800720b */ /* 0x000fe40003f0e000 */
[----:B------:R-:W-:Y:S02]  /*0360*/  FSETP.GEU.AND P1, PT, R10, RZ, PT ;  /* 0x000000ff0a00720b */ /* 0x000fe40003f2e000 */
[----:B------:R-:W-:Y:S02]  /*0370*/  FSEL R8, R8, RZ, P0 ;  /* 0x000000ff08087208 */ /* 0x000fe40000000000 */
[----:B------:R-:W-:Y:S01]  /*0380*/  FSEL R9, R10, RZ, P1 ;  /* 0x000000ff0a097208 */ /* 0x000fe20000800000 */
[----:B------:R-:W-:Y:S04]  /*0390*/  STG.E.64 desc[UR4][R2.64], R6 ;  /* 0x0000000602007986 */ /* 0x000fe8000c101b04 */
[----:B------:R-:W-:Y:S01]  /*03a0*/  STG.E.64 desc[UR4][R4.64], R8 ;  /* 0x0000000804007986 */ /* 0x000fe2000c101b04 */
[----:B------:R-:W-:Y:S05]  /*03b0*/  EXIT ;  /* 0x000000000000794d */ /* 0x000fea0003800000 */
.L_x_0:
[----:B------:R-:W-:-:S00]  /*03c0*/  BRA `(.L_x_0) ;  /* 0xfffffffc00fc7947 */ /* 0x000fc0000383ffff */
[----:B------:R-:W-:-:S00]  /*03d0*/  NOP ;  /* 0x0000000000007918 */ /* 0x000fc00000000000 */
        /* <DEDUP_REMOVED lines=10> */
.L_x_1:


//--------------------- .nv.global.init           --------------------------
	.section	.nv.global.init,"aw",@progbits
.nv.global.init:
	.type		_$_str,@object
	.size		_$_str,(_$_str_$_2 - _$_str)
_$_str:
        /*0000*/ 	.byte	0x5f, 0x5f, 0x43, 0x55, 0x44, 0x41, 0x5f, 0x46, 0x54, 0x5a, 0x00
	.type		_$_str_$_2,@object
	.size		_$_str_$_2,(.L_1 - _$_str_$_2)
_$_str_$_2:
        /*000b*/ 	.byte	0x5f, 0x5f, 0x43, 0x55, 0x44, 0x41, 0x5f, 0x50, 0x52, 0x45, 0x43, 0x5f, 0x53, 0x51, 0x52, 0x54
        /*001b*/ 	.byte	0x00
.L_1:


//--------------------- .nv.constant0.triton_poi_fused__native_batch_norm_legit_no_training_convolution_relu_12 --------------------------
	.section	.nv.constant0.triton_poi_fused__native_batch_norm_legit_no_training_convolution_relu_12,"a",@progbits
	.sectionflags	@""
	.align	4
.nv.constant0.triton_poi_fused__native_batch_norm_legit_no_training_convolution_relu_12:
	.zero		588
